//
// Generated by NVIDIA NVVM Compiler
//
// Compiler Build ID: CL-36424714
// Cuda compilation tools, release 13.0, V13.0.88
// Based on NVVM 20.0.0
//

.version 9.0
.target sm_100
.address_size 64

	// .globl	_Z10threadmathiPiii

.visible .entry _Z10threadmathiPiii(
	.param .u32 _Z10threadmathiPiii_param_0,
	.param .u64 .ptr .align 1 _Z10threadmathiPiii_param_1,
	.param .u32 _Z10threadmathiPiii_param_2,
	.param .u32 _Z10threadmathiPiii_param_3
)
{
	.reg .b32 	%r<7>;
	.reg .b64 	%rd<5>;

	ld.param.u32 	%r1, [_Z10threadmathiPiii_param_0];
	ld.param.u64 	%rd1, [_Z10threadmathiPiii_param_1];
	ld.param.u32 	%r2, [_Z10threadmathiPiii_param_3];
	cvta.to.global.u64 	%rd2, %rd1;
	mov.u32 	%r3, %tid.x;
	mov.u32 	%r4, %ctaid.x;
	mad.lo.s32 	%r5, %r1, %r3, %r4;
	mad.lo.s32 	%r6, %r2, %r4, %r3;
	mul.wide.s32 	%rd3, %r6, 4;
	add.s64 	%rd4, %rd2, %rd3;
	st.global.u32 	[%rd4], %r5;
	ret;

}


// ===== COMPILED SASS (sm_100) =====

	.target	sm_100

	.elftype	@"ET_EXEC"


//--------------------- .note.nv.tkinfo           --------------------------
	.section	.note.nv.tkinfo,"",@"SHT_NOTE"
	.sectionflags	@"SHF_NOTE_NV_TKINFO"
	.tkinfo
        /*0018*/ 	.word	0x00000002
        /*0030*/ 	.string	""
        /*0030*/ 	.string	"ptxas"
        /*0030*/ 	.string	"Cuda compilation tools, release 13.0, V13.0.88"
        /*0030*/ 	.string	"Build cuda_13.0.r13.0/compiler.36424714_0"
        /*0030*/ 	.string	"-arch sm_100 -m 64 "



//--------------------- .note.nv.cuinfo           --------------------------
	.section	.note.nv.cuinfo,"",@"SHT_NOTE"
	.sectionflags	@"SHF_NOTE_NV_CUINFO"
        /*0018*/ 	.short	0x0002
        /*001a*/ 	.short	0x0064
        /*001c*/ 	.short	0x0082
	.zero		2


//--------------------- .nv.info                  --------------------------
	.section	.nv.info,"",@"SHT_CUDA_INFO"
	.align	4


	//----- nvinfo : EIATTR_REGCOUNT
	.align		4
        /*0000*/ 	.byte	0x04, 0x2f
        /*0002*/ 	.short	(.L_1 - .L_0)
	.align		4
.L_0:
        /*0004*/ 	.word	index@(_Z10threadmathiPiii)
        /*0008*/ 	.word	0x0000000a


	//----- nvinfo : EIATTR_FRAME_SIZE
	.align		4
.L_1:
        /*000c*/ 	.byte	0x04, 0x11
        /*000e*/ 	.short	(.L_3 - .L_2)
	.align		4
.L_2:
        /*0010*/ 	.word	index@(_Z10threadmathiPiii)
        /*0014*/ 	.word	0x00000000


	//----- nvinfo : EIATTR_MIN_STACK_SIZE
	.align		4
.L_3:
        /*0018*/ 	.byte	0x04, 0x12
        /*001a*/ 	.short	(.L_5 - .L_4)
	.align		4
.L_4:
        /*001c*/ 	.word	index@(_Z10threadmathiPiii)
        /*0020*/ 	.word	0x00000000
.L_5:


//--------------------- .nv.compat                --------------------------
	.section	.nv.compat,"",@"SHT_CUDA_COMPAT_INFO"
	.align	4
        /*0000*/ 	.byte	0x02, 0x09, 0x00, 0x00, 0x02, 0x02, 0x01, 0x00, 0x02, 0x05, 0x05, 0x00, 0x03, 0x07, 0x01, 0x01
        /*0010*/ 	.byte	0x02, 0x03, 0x00, 0x00, 0x02, 0x06, 0x01, 0x00, 0x04, 0x0b, 0x08, 0x00, 0x09, 0x00, 0x00, 0x00
        /*0020*/ 	.byte	0x00, 0x00, 0x00, 0x00


//--------------------- .nv.info._Z10threadmathiPiii --------------------------
	.section	.nv.info._Z10threadmathiPiii,"",@"SHT_CUDA_INFO"
	.sectionflags	@""
	.align	4


	//----- nvinfo : EIATTR_CUDA_API_VERSION
	.align		4
        /*0000*/ 	.byte	0x04, 0x37
        /*0002*/ 	.short	(.L_7 - .L_6)
.L_6:
        /*0004*/ 	.word	0x00000082


	//----- nvinfo : EIATTR_KPARAM_INFO
	.align		4
.L_7:
        /*0008*/ 	.byte	0x04, 0x17
        /*000a*/ 	.short	(.L_9 - .L_8)
.L_8:
        /*000c*/ 	.word	0x00000000
        /*0010*/ 	.short	0x0003
        /*0012*/ 	.short	0x0014
        /*0014*/ 	.byte	0x00, 0xf0, 0x11, 0x00


	//----- nvinfo : EIATTR_KPARAM_INFO
	.align		4
.L_9:
        /*0018*/ 	.byte	0x04, 0x17
        /*001a*/ 	.short	(.L_11 - .L_10)
.L_10:
        /*001c*/ 	.word	0x00000000
        /*0020*/ 	.short	0x0002
        /*0022*/ 	.short	0x0010
        /*0024*/ 	.byte	0x00, 0xf0, 0x11, 0x00


	//----- nvinfo : EIATTR_KPARAM_INFO
	.align		4
.L_11:
        /*0028*/ 	.byte	0x04, 0x17
        /*002a*/ 	.short	(.L_13 - .L_12)
.L_12:
        /*002c*/ 	.word	0x00000000
        /*0030*/ 	.short	0x0001
        /*0032*/ 	.short	0x0008
        /*0034*/ 	.byte	0x00, 0xf5, 0x21, 0x00


	//----- nvinfo : EIATTR_KPARAM_INFO
	.align		4
.L_13:
        /*0038*/ 	.byte	0x04, 0x17
        /*003a*/ 	.short	(.L_15 - .L_14)
.L_14:
        /*003c*/ 	.word	0x00000000
        /*0040*/ 	.short	0x0000
        /*0042*/ 	.short	0x0000
        /*0044*/ 	.byte	0x00, 0xf0, 0x11, 0x00


	//----- nvinfo : EIATTR_SPARSE_MMA_MASK
	.align		4
.L_15:
        /*0048*/ 	.byte	0x03, 0x50
        /*004a*/ 	.short	0x0000


	//----- nvinfo : EIATTR_MAXREG_COUNT
	.align		4
        /*004c*/ 	.byte	0x03, 0x1b
        /*004e*/ 	.short	0x00ff


	//----- nvinfo : EIATTR_MERCURY_ISA_VERSION
	.align		4
        /*0050*/ 	.byte	0x03, 0x5f
        /*0052*/ 	.short	0x0101


	//----- nvinfo : EIATTR_VRC_CTA_INIT_COUNT
	.align		4
        /*0054*/ 	.byte	0x02, 0x4a
	.zero		1
	.zero		1


	//----- nvinfo : EIATTR_EXIT_INSTR_OFFSETS
	.align		4
        /*0058*/ 	.byte	0x04, 0x1c
        /*005a*/ 	.short	(.L_17 - .L_16)


	//   ....[0]....
.L_16:
        /*005c*/ 	.word	0x000000b0


	//----- nvinfo : EIATTR_CBANK_PARAM_SIZE
	.align		4
.L_17:
        /*0060*/ 	.byte	0x03, 0x19
        /*0062*/ 	.short	0x0018


	//----- nvinfo : EIATTR_PARAM_CBANK
	.align		4
        /*0064*/ 	.byte	0x04, 0x0a
        /*0066*/ 	.short	(.L_19 - .L_18)
	.align		4
.L_18:
        /*0068*/ 	.word	index@(.nv.constant0._Z10threadmathiPiii)
        /*006c*/ 	.short	0x0380
        /*006e*/ 	.short	0x0018


	//----- nvinfo : EIATTR_SW_WAR
	.align		4
.L_19:
        /*0070*/ 	.byte	0x04, 0x36
        /*0072*/ 	.short	(.L_21 - .L_20)
.L_20:
        /*0074*/ 	.word	0x00000008
.L_21:


//--------------------- .nv.callgraph             --------------------------
	.section	.nv.callgraph,"",@"SHT_CUDA_CALLGRAPH"
	.align	4
	.sectionentsize	8
	.align		4
        /*0000*/ 	.word	0x00000000
	.align		4
        /*0004*/ 	.word	0xffffffff
	.align		4
        /*0008*/ 	.word	0x00000000
	.align		4
        /*000c*/ 	.word	0xfffffffe
	.align		4
        /*0010*/ 	.word	0x00000000
	.align		4
        /*0014*/ 	.word	0xfffffffd
	.align		4
        /*0018*/ 	.word	0x00000000
	.align		4
        /*001c*/ 	.word	0xfffffffc


//--------------------- .text._Z10threadmathiPiii --------------------------
	.section	.text._Z10threadmathiPiii,"ax",@progbits
	.align	128
        .global         _Z10threadmathiPiii
        .type           _Z10threadmathiPiii,@function
        .size           _Z10threadmathiPiii,(.L_x_1 - _Z10threadmathiPiii)
        .other          _Z10threadmathiPiii,@"STO_CUDA_ENTRY STV_DEFAULT"
_Z10threadmathiPiii:
.text._Z10threadmathiPiii:
[----:B------:R-:W-:Y:S01]  /*0000*/  LDC R1, c[0x0][0x37c] ;  /* 0x0000df00ff017b82 */ /* 0x000fe20000000800 */
[----:B------:R-:W0:Y:S07]  /*0010*/  S2R R5, SR_TID.X ;  /* 0x0000000000057919 */ /* 0x000e2e0000002100 */
[----:B------:R-:W0:Y:S01]  /*0020*/  S2UR UR6, SR_CTAID.X ;  /* 0x00000000000679c3 */ /* 0x000e220000002500 */
[----:B------:R-:W1:Y:S07]  /*0030*/  LDCU.64 UR4, c[0x0][0x358] ;  /* 0x00006b00ff0477ac */ /* 0x000e6e0008000a00 */
[----:B------:R-:W0:Y:S08]  /*0040*/  LDC R4, c[0x0][0x394] ;  /* 0x0000e500ff047b82 */ /* 0x000e300000000800 */
[----:B------:R-:W2:Y:S08]  /*0050*/  LDC R0, c[0x0][0x380] ;  /* 0x0000e000ff007b82 */ /* 0x000eb00000000800 */
[----:B------:R-:W3:Y:S01]  /*0060*/  LDC.64 R2, c[0x0][0x388] ;  /* 0x0000e200ff027b82 */ /* 0x000ee20000000a00 */
[----:B0-----:R-:W-:-:S02]  /*0070*/  IMAD R7, R4, UR6, R5 ;  /* 0x0000000604077c24 */ /* 0x001fc4000f8e0205 */
[----:B--2---:R-:W-:Y:S02]  /*0080*/  IMAD R5, R5, R0, UR6 ;  /* 0x0000000605057e24 */ /* 0x004fe4000f8e0200 */
[----:B---3--:R-:W-:-:S05]  /*0090*/  IMAD.WIDE R2, R7, 0x4, R2 ;  /* 0x0000000407027825 */ /* 0x008fca00078e0202 */
[----:B-1----:R-:W-:Y:S01]  /*00a0*/  STG.E desc[UR4][R2.64], R5 ;  /* 0x0000000502007986 */ /* 0x002fe2000c101904 */
[----:B------:R-:W-:Y:S05]  /*00b0*/  EXIT ;  /* 0x000000000000794d */ /* 0x000fea0003800000 */
.L_x_0:
[----:B------:R-:W-:-:S00]  /*00c0*/  BRA `(.L_x_0) ;  /* 0xfffffffc00fc7947 */ /* 0x000fc0000383ffff */
[----:B------:R-:W-:-:S00]  /*00d0*/  NOP ;  /* 0x0000000000007918 */ /* 0x000fc00000000000 */
        /* <DEDUP_REMOVED lines=10> */
.L_x_1:


//--------------------- .nv.shared.reserved.0     --------------------------
	.section	.nv.shared.reserved.0,"aw",@nobits
	.weak		__nv_reservedSMEM_offset_0_alias
	.size		__nv_reservedSMEM_offset_0_alias, 0, 64
	.other		__nv_reservedSMEM_offset_0_alias,@"STO_CUDA_RESERVED_SHARED STV_DEFAULT"
__nv_reservedSMEM_offset_0_alias:
	.zero		0
	.zero		64


//--------------------- .nv.constant0._Z10threadmathiPiii --------------------------
	.section	.nv.constant0._Z10threadmathiPiii,"a",@progbits
	.sectionflags	@""
	.align	4
.nv.constant0._Z10threadmathiPiii:
	.zero		920


//--------------------- SYMBOLS --------------------------

	.type		.nv.reservedSmem.offset0,@object
	.size		.nv.reservedSmem.offset0,0x4
